	.headerflags	@"EF_CUDA_TEXMODE_UNIFIED EF_CUDA_64BIT_ADDRESS EF_CUDA_ACCELERATORS EF_CUDA_SM90 EF_CUDA_VIRTUAL_SM(EF_CUDA_SM90)"
	.elftype	@"ET_EXEC"


//--------------------- .nv.info                  --------------------------
	.section	.nv.info,"",@"SHT_CUDA_INFO"
	.align	4


	//----- nvinfo : EIATTR_REGCOUNT
	.align		4
        /*0000*/ 	.byte	0x04, 0x2f
        /*0002*/ 	.short	(.L_1 - .L_0)
	.align		4
.L_0:
        /*0004*/ 	.word	index@(triton_poi_fused__softmax_1)
        /*0008*/ 	.word	0x0000000e


	//----- nvinfo : EIATTR_MIN_STACK_SIZE
	.align		4
.L_1:
        /*000c*/ 	.byte	0x04, 0x12
        /*000e*/ 	.short	(.L_3 - .L_2)
	.align		4
.L_2:
        /*0010*/ 	.word	index@(triton_poi_fused__softmax_1)
        /*0014*/ 	.word	0x00000000


	//----- nvinfo : EIATTR_FRAME_SIZE
	.align		4
.L_3:
        /*0018*/ 	.byte	0x04, 0x11
        /*001a*/ 	.short	(.L_5 - .L_4)
	.align		4
.L_4:
        /*001c*/ 	.word	index@(triton_poi_fused__softmax_1)
        /*0020*/ 	.word	0x00000000


	//----- nvinfo : EIATTR_MIN_STACK_SIZE
	.align		4
.L_5:
        /*0024*/ 	.byte	0x04, 0x12
        /*0026*/ 	.short	(.L_7 - .L_6)
	.align		4
.L_6:
        /*0028*/ 	.word	index@(triton_poi_fused__softmax_1)
        /*002c*/ 	.word	0x00000000
.L_7:


//--------------------- .nv.info.triton_poi_fused__softmax_1 --------------------------
	.section	.nv.info.triton_poi_fused__softmax_1,"",@"SHT_CUDA_INFO"
	.sectionflags	@""
	.align	4


	//----- nvinfo : EIATTR_CUDA_API_VERSION
	.align		4
        /*0000*/ 	.byte	0x04, 0x37
        /*0002*/ 	.short	(.L_9 - .L_8)
.L_8:
        /*0004*/ 	.word	0x0000007c


	//----- nvinfo : EIATTR_KPARAM_INFO
	.align		4
.L_9:
        /*0008*/ 	.byte	0x04, 0x17
        /*000a*/ 	.short	(.L_11 - .L_10)
.L_10:
        /*000c*/ 	.word	0x00000000
        /*0010*/ 	.short	0x0002
        /*0012*/ 	.short	0x0010
        /*0014*/ 	.byte	0x00, 0xf0, 0x11, 0x00


	//----- nvinfo : EIATTR_KPARAM_INFO
	.align		4
.L_11:
        /*0018*/ 	.byte	0x04, 0x17
        /*001a*/ 	.short	(.L_13 - .L_12)
.L_12:
        /*001c*/ 	.word	0x00000000
        /*0020*/ 	.short	0x0001
        /*0022*/ 	.short	0x0008
        /*0024*/ 	.byte	0x00, 0xf4, 0x21, 0x00


	//----- nvinfo : EIATTR_KPARAM_INFO
	.align		4
.L_13:
        /*0028*/ 	.byte	0x04, 0x17
        /*002a*/ 	.short	(.L_15 - .L_14)
.L_14:
        /*002c*/ 	.word	0x00000000
        /*0030*/ 	.short	0x0000
        /*0032*/ 	.short	0x0000
        /*0034*/ 	.byte	0x00, 0xf4, 0x21, 0x00


	//----- nvinfo : EIATTR_SPARSE_MMA_MASK
	.align		4
.L_15:
        /*0038*/ 	.byte	0x03, 0x50
        /*003a*/ 	.short	0x0000


	//----- nvinfo : EIATTR_MAXREG_COUNT
	.align		4
        /*003c*/ 	.byte	0x03, 0x1b
        /*003e*/ 	.short	0x00ff


	//----- nvinfo : EIATTR_EXIT_INSTR_OFFSETS
	.align		4
        /*0040*/ 	.byte	0x04, 0x1c
        /*0042*/ 	.short	(.L_17 - .L_16)


	//   ....[0]....
.L_16:
        /*0044*/ 	.word	0x000002a0


	//   ....[1]....
        /*0048*/ 	.word	0x000002c0


	//----- nvinfo : EIATTR_REQNTID
	.align		4
.L_17:
        /*004c*/ 	.byte	0x04, 0x10
        /*004e*/ 	.short	(.L_19 - .L_18)
.L_18:
        /*0050*/ 	.word	0x00000020
        /*0054*/ 	.word	0x00000001
        /*0058*/ 	.word	0x00000001


	//----- nvinfo : EIATTR_CBANK_PARAM_SIZE
	.align		4
.L_19:
        /*005c*/ 	.byte	0x03, 0x19
        /*005e*/ 	.short	0x0014


	//----- nvinfo : EIATTR_PARAM_CBANK
	.align		4
        /*0060*/ 	.byte	0x04, 0x0a
        /*0062*/ 	.short	(.L_21 - .L_20)
	.align		4
.L_20:
        /*0064*/ 	.word	index@(.nv.constant0.triton_poi_fused__softmax_1)
        /*0068*/ 	.short	0x0210
        /*006a*/ 	.short	0x0014


	//----- nvinfo : EIATTR_SW_WAR
	.align		4
.L_21:
        /*006c*/ 	.byte	0x04, 0x36
        /*006e*/ 	.short	(.L_23 - .L_22)
.L_22:
        /*0070*/ 	.word	0x00000008
.L_23:


//--------------------- .nv.callgraph             --------------------------
	.section	.nv.callgraph,"",@"SHT_CUDA_CALLGRAPH"
	.align	4
	.sectionentsize	8
	.align		4
        /*0000*/ 	.word	0x00000000
	.align		4
        /*0004*/ 	.word	0xffffffff
	.align		4
        /*0008*/ 	.word	0x00000000
	.align		4
        /*000c*/ 	.word	0xfffffffe
	.align		4
        /*0010*/ 	.word	0x00000000
	.align		4
        /*0014*/ 	.word	0xfffffffd
	.align		4
        /*0018*/ 	.word	0x00000000
	.align		4
        /*001c*/ 	.word	0xfffffffc


//--------------------- .text.triton_poi_fused__softmax_1 --------------------------
	.section	.text.triton_poi_fused__softmax_1,"ax",@progbits
	.align	128
        .global         triton_poi_fused__softmax_1
        .type           triton_poi_fused__softmax_1,@function
        .size           triton_poi_fused__softmax_1,(.L_x_1 - triton_poi_fused__softmax_1)
        .other          triton_poi_fused__softmax_1,@"STO_CUDA_ENTRY STV_DEFAULT"
triton_poi_fused__softmax_1:
.text.triton_poi_fused__softmax_1:
[----:B------:R-:W0:Y:S02]  /*0000*/  LDC R1, c[0x0][0x28] ;  /* 0x00000a00ff017b82 */ /* 0x000e240000000800 */
[----:B------:R-:W1:Y:S01]  /*0010*/  S2R R10, SR_TID.X ;  /* 0x00000000000a7919 */ /* 0x000e620000002100 */
[----:B------:R-:W2:Y:S01]  /*0020*/  LDC.64 R2, c[0x0][0x210] ;  /* 0x00008400ff027b82 */ /* 0x000ea20000000a00 */
[----:B------:R-:W-:Y:S01]  /*0030*/  IMAD.MOV.U32 R11, RZ, RZ, RZ ;  /* 0x000000ffff0b7224 */ /* 0x000fe200078e00ff */
[----:B------:R-:W-:Y:S01]  /*0040*/  ULDC.64 UR4, c[0x0][0x208] ;  /* 0x0000820000047ab9 */ /* 0x000fe20000000a00 */
[----:B------:R-:W3:Y:S01]  /*0050*/  S2R R7, SR_CTAID.X ;  /* 0x0000000000077919 */ /* 0x000ee20000002500 */
[----:B------:R-:W-:Y:S01]  /*0060*/  IMAD.MOV.U32 R6, RZ, RZ, RZ ;  /* 0x000000ffff067224 */ /* 0x000fe200078e00ff */
[----:B-1----:R-:W-:Y:S02]  /*0070*/  LOP3.LUT R0, R10, 0xf, RZ, 0xc0, !PT ;  /* 0x0000000f0a007812 */ /* 0x002fe400078ec0ff */
[----:B---3--:R-:W-:-:S03]  /*0080*/  SHF.R.S32.HI R4, RZ, 0x1b, R7 ;  /* 0x0000001bff047819 */ /* 0x008fc60000011407 */
[----:B------:R-:W-:Y:S01]  /*0090*/  IMAD R7, R7, 0x10, R0 ;  /* 0x0000001007077824 */ /* 0x000fe200078e0200 */
[----:B------:R-:W-:-:S04]  /*00a0*/  SGXT R0, R4, 0x1 ;  /* 0x000000010400781a */ /* 0x000fc80000000200 */
[----:B------:R-:W-:Y:S02]  /*00b0*/  ISETP.GE.AND P0, PT, R7, 0x10, PT ;  /* 0x000000100700780c */ /* 0x000fe40003f06270 */
[----:B------:R-:W-:-:S04]  /*00c0*/  LEA.HI R0, R0, R7, RZ, 0x2 ;  /* 0x0000000700007211 */ /* 0x000fc800078f10ff */
[----:B------:R-:W-:-:S05]  /*00d0*/  LOP3.LUT R5, R0, 0xfffffffc, RZ, 0xc0, !PT ;  /* 0xfffffffc00057812 */ /* 0x000fca00078ec0ff */
[----:B--2---:R-:W-:-:S05]  /*00e0*/  IMAD.WIDE R4, R5, 0x4, R2 ;  /* 0x0000000405047825 */ /* 0x004fca00078e0202 */
[----:B------:R-:W2:Y:S01]  /*00f0*/  @!P0 LDG.E.EL R11, desc[UR4][R4.64] ;  /* 0x00000004040b8981 */ /* 0x000ea2000c2e1900 */
[----:B------:R-:W-:-:S03]  /*0100*/  CS2R R8, SRZ ;  /* 0x0000000000087805 */ /* 0x000fc6000001ff00 */
[----:B------:R-:W3:Y:S04]  /*0110*/  @!P0 LDG.E.EL R6, desc[UR4][R4.64+0x4] ;  /* 0x0000040404068981 */ /* 0x000ee8000c2e1900 */
[----:B------:R-:W4:Y:S04]  /*0120*/  @!P0 LDG.E.EL R8, desc[UR4][R4.64+0x8] ;  /* 0x0000080404088981 */ /* 0x000f28000c2e1900 */
[----:B------:R-:W5:Y:S01]  /*0130*/  @!P0 LDG.E.EL R9, desc[UR4][R4.64+0xc] ;  /* 0x00000c0404098981 */ /* 0x000f62000c2e1900 */
[----:B------:R-:W-:Y:S02]  /*0140*/  IMAD.MOV.U32 R0, RZ, RZ, RZ ;  /* 0x000000ffff007224 */ /* 0x000fe400078e00ff */
[----:B------:R-:W-:-:S05]  /*0150*/  IMAD.WIDE R2, R7, 0x4, R2 ;  /* 0x0000000407027825 */ /* 0x000fca00078e0202 */
[----:B------:R1:W5:Y:S02]  /*0160*/  @!P0 LDG.E R0, desc[UR4][R2.64] ;  /* 0x0000000402008981 */ /* 0x000364000c1e1900 */
[----:B-1----:R-:W1:Y:S02]  /*0170*/  LDC.64 R2, c[0x0][0x218] ;  /* 0x00008600ff027b82 */ /* 0x002e640000000a00 */
[----:B-1----:R-:W-:Y:S01]  /*0180*/  IMAD.WIDE R2, R7, 0x4, R2 ;  /* 0x0000000407027825 */ /* 0x002fe200078e0202 */
[C---:B--2---:R-:W-:Y:S02]  /*0190*/  FSETP.NAN.AND P1, PT, R11.reuse, R11, PT ;  /* 0x0000000b0b00720b */ /* 0x044fe40003f28000 */
[----:B---3--:R-:W-:-:S11]  /*01a0*/  FSETP.GT.AND P0, PT, R11, R6, PT ;  /* 0x000000060b00720b */ /* 0x008fd60003f04000 */
[----:B------:R-:W-:-:S04]  /*01b0*/  @!P1 FSEL R11, R11, R6, P0 ;  /* 0x000000060b0b9208 */ /* 0x000fc80000000000 */
[C---:B----4-:R-:W-:Y:S02]  /*01c0*/  FSETP.GT.AND P0, PT, R11.reuse, R8, PT ;  /* 0x000000080b00720b */ /* 0x050fe40003f04000 */
[----:B------:R-:W-:-:S11]  /*01d0*/  FSETP.NAN.AND P1, PT, R11, R11, PT ;  /* 0x0000000b0b00720b */ /* 0x000fd60003f28000 */
[----:B------:R-:W-:-:S04]  /*01e0*/  @!P0 FSEL R11, R11, R8, P1 ;  /* 0x000000080b0b8208 */ /* 0x000fc80000800000 */
[C---:B-----5:R-:W-:Y:S02]  /*01f0*/  FSETP.GT.AND P0, PT, R11.reuse, R9, PT ;  /* 0x000000090b00720b */ /* 0x060fe40003f04000 */
[----:B------:R-:W-:-:S11]  /*0200*/  FSETP.NAN.AND P1, PT, R11, R11, PT ;  /* 0x0000000b0b00720b */ /* 0x000fd60003f28000 */
[----:B------:R-:W-:Y:S02]  /*0210*/  @!P0 FSEL R11, R11, R9, P1 ;  /* 0x000000090b0b8208 */ /* 0x000fe40000800000 */
[----:B------:R-:W-:-:S03]  /*0220*/  LOP3.LUT P0, RZ, R10, 0x10, RZ, 0xc0, !PT ;  /* 0x000000100aff7812 */ /* 0x000fc6000780c0ff */
[----:B------:R-:W-:Y:S01]  /*0230*/  FADD R0, -R11, R0 ;  /* 0x000000000b007221 */ /* 0x000fe20000000100 */
[----:B------:R-:W-:-:S03]  /*0240*/  ISETP.LT.AND P0, PT, R7, 0x10, !P0 ;  /* 0x000000100700780c */ /* 0x000fc60004701270 */
[----:B------:R-:W-:-:S05]  /*0250*/  FMUL R0, R0, 1.4426950216293334961 ;  /* 0x3fb8aa3b00007820 */ /* 0x000fca0000400000 */
[----:B------:R-:W-:-:S13]  /*0260*/  FSETP.GEU.AND P1, PT, R0, -126, PT ;  /* 0xc2fc00000000780b */ /* 0x000fda0003f2e000 */
[----:B------:R-:W-:-:S04]  /*0270*/  @!P1 FMUL R0, R0, 0.5 ;  /* 0x3f00000000009820 */ /* 0x000fc80000400000 */
[----:B------:R-:W1:Y:S02]  /*0280*/  MUFU.EX2 R5, R0 ;  /* 0x0000000000057308 */ /* 0x000e640000000800 */
[----:B-1----:R-:W-:Y:S01]  /*0290*/  @!P1 FMUL R5, R5, R5 ;  /* 0x0000000505059220 */ /* 0x002fe20000400000 */
[----:B------:R-:W-:Y:S06]  /*02a0*/  @!P0 EXIT ;  /* 0x000000000000894d */ /* 0x000fec0003800000 */
[----:B------:R-:W-:Y:S01]  /*02b0*/  STG.E desc[UR4][R2.64], R5 ;  /* 0x0000000502007986 */ /* 0x000fe2000c101904 */
[----:B------:R-:W-:Y:S05]  /*02c0*/  EXIT ;  /* 0x000000000000794d */ /* 0x000fea0003800000 */
.L_x_0:
[----:B------:R-:W-:-:S00]  /*02d0*/  BRA `(.L_x_0) ;  /* 0xfffffffc00fc7947 */ /* 0x000fc0000383ffff */
[----:B------:R-:W-:-:S00]  /*02e0*/  NOP ;  /* 0x0000000000007918 */ /* 0x000fc00000000000 */
        /* <DEDUP_REMOVED lines=9> */
.L_x_1:


//--------------------- .nv.constant0.triton_poi_fused__softmax_1 --------------------------
	.section	.nv.constant0.triton_poi_fused__softmax_1,"a",@progbits
	.sectionflags	@""
	.align	4
.nv.constant0.triton_poi_fused__softmax_1:
	.zero		548
